//
// Generated by NVIDIA NVVM Compiler
//
// Compiler Build ID: CL-36424714
// Cuda compilation tools, release 13.0, V13.0.88
// Based on NVVM 20.0.0
//

.version 9.0
.target sm_100
.address_size 64

	// .globl	_Z16reciprocalKernelPfS_S_jj

.visible .entry _Z16reciprocalKernelPfS_S_jj(
	.param .u64 .ptr .align 1 _Z16reciprocalKernelPfS_S_jj_param_0,
	.param .u64 .ptr .align 1 _Z16reciprocalKernelPfS_S_jj_param_1,
	.param .u64 .ptr .align 1 _Z16reciprocalKernelPfS_S_jj_param_2,
	.param .u32 _Z16reciprocalKernelPfS_S_jj_param_3,
	.param .u32 _Z16reciprocalKernelPfS_S_jj_param_4
)
{
	.reg .pred 	%p<5>;
	.reg .b32 	%r<12>;
	.reg .b32 	%f<14>;
	.reg .b64 	%rd<16>;
	.reg .b64 	%fd<3>;

	ld.param.u64 	%rd1, [_Z16reciprocalKernelPfS_S_jj_param_0];
	ld.param.u64 	%rd2, [_Z16reciprocalKernelPfS_S_jj_param_1];
	ld.param.u64 	%rd3, [_Z16reciprocalKernelPfS_S_jj_param_2];
	ld.param.u32 	%r3, [_Z16reciprocalKernelPfS_S_jj_param_3];
	ld.param.u32 	%r4, [_Z16reciprocalKernelPfS_S_jj_param_4];
	cvta.to.global.u64 	%rd4, %rd3;
	mov.u32 	%r5, %ctaid.x;
	mov.u32 	%r6, %ntid.x;
	mov.u32 	%r7, %tid.x;
	mad.lo.s32 	%r1, %r5, %r6, %r7;
	mul.wide.u32 	%rd5, %r1, 4;
	add.s64 	%rd6, %rd4, %rd5;
	ld.global.f32 	%f2, [%rd6];
	cvt.f64.f32 	%fd1, %f2;
	mul.f64 	%fd2, %fd1, 0d3FF199999999999A;
	cvt.rn.f32.f64 	%f1, %fd2;
	st.global.f32 	[%rd6], %f1;
	add.s32 	%r2, %r1, 1;
	rem.u32 	%r8, %r2, %r3;
	setp.eq.s32 	%p1, %r8, 0;
	setp.le.u32 	%p2, %r1, %r3;
	or.pred  	%p3, %p2, %p1;
	@%p3 bra 	$L__BB0_3;
	add.s32 	%r9, %r4, -1;
	mul.lo.s32 	%r10, %r9, %r3;
	setp.ge.u32 	%p4, %r1, %r10;
	@%p4 bra 	$L__BB0_3;
	cvta.to.global.u64 	%rd7, %rd2;
	mul.wide.u32 	%rd8, %r2, 4;
	add.s64 	%rd9, %rd7, %rd8;
	ld.global.f32 	%f3, [%rd9];
	add.s64 	%rd11, %rd7, %rd5;
	ld.global.f32 	%f4, [%rd11];
	add.f32 	%f5, %f4, %f4;
	sub.f32 	%f6, %f3, %f5;
	add.s32 	%r11, %r1, -1;
	mul.wide.u32 	%rd12, %r11, 4;
	add.s64 	%rd13, %rd7, %rd12;
	ld.global.f32 	%f7, [%rd13];
	add.f32 	%f8, %f7, %f6;
	div.rn.f32 	%f9, %f8, 0f3DCCCCCD;
	add.f32 	%f10, %f9, %f9;
	add.f32 	%f11, %f10, %f1;
	add.f32 	%f12, %f4, %f11;
	mul.f32 	%f13, %f12, 0f3C23D70A;
	cvta.to.global.u64 	%rd14, %rd1;
	add.s64 	%rd15, %rd14, %rd5;
	st.global.f32 	[%rd15], %f13;
$L__BB0_3:
	ret;

}


// ===== COMPILED SASS (sm_100) =====

	.target	sm_100

	.elftype	@"ET_EXEC"


//--------------------- .note.nv.tkinfo           --------------------------
	.section	.note.nv.tkinfo,"",@"SHT_NOTE"
	.sectionflags	@"SHF_NOTE_NV_TKINFO"
	.tkinfo
        /*0018*/ 	.word	0x00000002
        /*0030*/ 	.string	""
        /*0030*/ 	.string	"ptxas"
        /*0030*/ 	.string	"Cuda compilation tools, release 13.0, V13.0.88"
        /*0030*/ 	.string	"Build cuda_13.0.r13.0/compiler.36424714_0"
        /*0030*/ 	.string	"-arch sm_100 -m 64 "



//--------------------- .note.nv.cuinfo           --------------------------
	.section	.note.nv.cuinfo,"",@"SHT_NOTE"
	.sectionflags	@"SHF_NOTE_NV_CUINFO"
        /*0018*/ 	.short	0x0002
        /*001a*/ 	.short	0x0064
        /*001c*/ 	.short	0x0082
	.zero		2


//--------------------- .nv.info                  --------------------------
	.section	.nv.info,"",@"SHT_CUDA_INFO"
	.align	4


	//----- nvinfo : EIATTR_REGCOUNT
	.align		4
        /*0000*/ 	.byte	0x04, 0x2f
        /*0002*/ 	.short	(.L_1 - .L_0)
	.align		4
.L_0:
        /*0004*/ 	.word	index@(_Z16reciprocalKernelPfS_S_jj)
        /*0008*/ 	.word	0x00000010


	//----- nvinfo : EIATTR_FRAME_SIZE
	.align		4
.L_1:
        /*000c*/ 	.byte	0x04, 0x11
        /*000e*/ 	.short	(.L_3 - .L_2)
	.align		4
.L_2:
        /*0010*/ 	.word	index@($__internal_0_$__cuda_sm3x_div_rn_noftz_f32_slowpath)
        /*0014*/ 	.word	0x00000000


	//----- nvinfo : EIATTR_FRAME_SIZE
	.align		4
.L_3:
        /*0018*/ 	.byte	0x04, 0x11
        /*001a*/ 	.short	(.L_5 - .L_4)
	.align		4
.L_4:
        /*001c*/ 	.word	index@(_Z16reciprocalKernelPfS_S_jj)
        /*0020*/ 	.word	0x00000000


	//----- nvinfo : EIATTR_MIN_STACK_SIZE
	.align		4
.L_5:
        /*0024*/ 	.byte	0x04, 0x12
        /*0026*/ 	.short	(.L_7 - .L_6)
	.align		4
.L_6:
        /*0028*/ 	.word	index@(_Z16reciprocalKernelPfS_S_jj)
        /*002c*/ 	.word	0x00000000
.L_7:


//--------------------- .nv.compat                --------------------------
	.section	.nv.compat,"",@"SHT_CUDA_COMPAT_INFO"
	.align	4
        /*0000*/ 	.byte	0x02, 0x09, 0x00, 0x00, 0x02, 0x02, 0x01, 0x00, 0x02, 0x05, 0x05, 0x00, 0x03, 0x07, 0x01, 0x01
        /*0010*/ 	.byte	0x02, 0x03, 0x00, 0x00, 0x02, 0x06, 0x01, 0x00, 0x04, 0x0b, 0x08, 0x00, 0x01, 0x00, 0x00, 0x00
        /*0020*/ 	.byte	0x00, 0x00, 0x00, 0x00


//--------------------- .nv.info._Z16reciprocalKernelPfS_S_jj --------------------------
	.section	.nv.info._Z16reciprocalKernelPfS_S_jj,"",@"SHT_CUDA_INFO"
	.sectionflags	@""
	.align	4


	//----- nvinfo : EIATTR_CUDA_API_VERSION
	.align		4
        /*0000*/ 	.byte	0x04, 0x37
        /*0002*/ 	.short	(.L_9 - .L_8)
.L_8:
        /*0004*/ 	.word	0x00000082


	//----- nvinfo : EIATTR_KPARAM_INFO
	.align		4
.L_9:
        /*0008*/ 	.byte	0x04, 0x17
        /*000a*/ 	.short	(.L_11 - .L_10)
.L_10:
        /*000c*/ 	.word	0x00000000
        /*0010*/ 	.short	0x0004
        /*0012*/ 	.short	0x001c
        /*0014*/ 	.byte	0x00, 0xf0, 0x11, 0x00


	//----- nvinfo : EIATTR_KPARAM_INFO
	.align		4
.L_11:
        /*0018*/ 	.byte	0x04, 0x17
        /*001a*/ 	.short	(.L_13 - .L_12)
.L_12:
        /*001c*/ 	.word	0x00000000
        /*0020*/ 	.short	0x0003
        /*0022*/ 	.short	0x0018
        /*0024*/ 	.byte	0x00, 0xf0, 0x11, 0x00


	//----- nvinfo : EIATTR_KPARAM_INFO
	.align		4
.L_13:
        /*0028*/ 	.byte	0x04, 0x17
        /*002a*/ 	.short	(.L_15 - .L_14)
.L_14:
        /*002c*/ 	.word	0x00000000
        /*0030*/ 	.short	0x0002
        /*0032*/ 	.short	0x0010
        /*0034*/ 	.byte	0x00, 0xf5, 0x21, 0x00


	//----- nvinfo : EIATTR_KPARAM_INFO
	.align		4
.L_15:
        /*0038*/ 	.byte	0x04, 0x17
        /*003a*/ 	.short	(.L_17 - .L_16)
.L_16:
        /*003c*/ 	.word	0x00000000
        /*0040*/ 	.short	0x0001
        /*0042*/ 	.short	0x0008
        /*0044*/ 	.byte	0x00, 0xf5, 0x21, 0x00


	//----- nvinfo : EIATTR_KPARAM_INFO
	.align		4
.L_17:
        /*0048*/ 	.byte	0x04, 0x17
        /*004a*/ 	.short	(.L_19 - .L_18)
.L_18:
        /*004c*/ 	.word	0x00000000
        /*0050*/ 	.short	0x0000
        /*0052*/ 	.short	0x0000
        /*0054*/ 	.byte	0x00, 0xf5, 0x21, 0x00


	//----- nvinfo : EIATTR_SPARSE_MMA_MASK
	.align		4
.L_19:
        /*0058*/ 	.byte	0x03, 0x50
        /*005a*/ 	.short	0x0000


	//----- nvinfo : EIATTR_MAXREG_COUNT
	.align		4
        /*005c*/ 	.byte	0x03, 0x1b
        /*005e*/ 	.short	0x00ff


	//----- nvinfo : EIATTR_MERCURY_ISA_VERSION
	.align		4
        /*0060*/ 	.byte	0x03, 0x5f
        /*0062*/ 	.short	0x0101


	//----- nvinfo : EIATTR_VRC_CTA_INIT_COUNT
	.align		4
        /*0064*/ 	.byte	0x02, 0x4a
	.zero		1
	.zero		1


	//----- nvinfo : EIATTR_EXIT_INSTR_OFFSETS
	.align		4
        /*0068*/ 	.byte	0x04, 0x1c
        /*006a*/ 	.short	(.L_21 - .L_20)


	//   ....[0]....
.L_20:
        /*006c*/ 	.word	0x00000240


	//   ....[1]....
        /*0070*/ 	.word	0x00000290


	//   ....[2]....
        /*0074*/ 	.word	0x000004a0


	//----- nvinfo : EIATTR_CRS_STACK_SIZE
	.align		4
.L_21:
        /*0078*/ 	.byte	0x04, 0x1e
        /*007a*/ 	.short	(.L_23 - .L_22)
.L_22:
        /*007c*/ 	.word	0x00000000


	//----- nvinfo : EIATTR_CBANK_PARAM_SIZE
	.align		4
.L_23:
        /*0080*/ 	.byte	0x03, 0x19
        /*0082*/ 	.short	0x0020


	//----- nvinfo : EIATTR_PARAM_CBANK
	.align		4
        /*0084*/ 	.byte	0x04, 0x0a
        /*0086*/ 	.short	(.L_25 - .L_24)
	.align		4
.L_24:
        /*0088*/ 	.word	index@(.nv.constant0._Z16reciprocalKernelPfS_S_jj)
        /*008c*/ 	.short	0x0380
        /*008e*/ 	.short	0x0020


	//----- nvinfo : EIATTR_SW_WAR
	.align		4
.L_25:
        /*0090*/ 	.byte	0x04, 0x36
        /*0092*/ 	.short	(.L_27 - .L_26)
.L_26:
        /*0094*/ 	.word	0x00000008
.L_27:


//--------------------- .nv.callgraph             --------------------------
	.section	.nv.callgraph,"",@"SHT_CUDA_CALLGRAPH"
	.align	4
	.sectionentsize	8
	.align		4
        /*0000*/ 	.word	0x00000000
	.align		4
        /*0004*/ 	.word	0xffffffff
	.align		4
        /*0008*/ 	.word	0x00000000
	.align		4
        /*000c*/ 	.word	0xfffffffe
	.align		4
        /*0010*/ 	.word	0x00000000
	.align		4
        /*0014*/ 	.word	0xfffffffd
	.align		4
        /*0018*/ 	.word	0x00000000
	.align		4
        /*001c*/ 	.word	0xfffffffc


//--------------------- .text._Z16reciprocalKernelPfS_S_jj --------------------------
	.section	.text._Z16reciprocalKernelPfS_S_jj,"ax",@progbits
	.align	128
        .global         _Z16reciprocalKernelPfS_S_jj
        .type           _Z16reciprocalKernelPfS_S_jj,@function
        .size           _Z16reciprocalKernelPfS_S_jj,(.L_x_15 - _Z16reciprocalKernelPfS_S_jj)
        .other          _Z16reciprocalKernelPfS_S_jj,@"STO_CUDA_ENTRY STV_DEFAULT"
_Z16reciprocalKernelPfS_S_jj:
.text._Z16reciprocalKernelPfS_S_jj:
[----:B------:R-:W-:Y:S01]  /*0000*/  LDC R1, c[0x0][0x37c] ;  /* 0x0000df00ff017b82 */ /* 0x000fe20000000800 */
[----:B------:R-:W0:Y:S07]  /*0010*/  S2R R3, SR_TID.X ;  /* 0x0000000000037919 */ /* 0x000e2e0000002100 */
[----:B------:R-:W0:Y:S01]  /*0020*/  S2UR UR4, SR_CTAID.X ;  /* 0x00000000000479c3 */ /* 0x000e220000002500 */
[----:B------:R-:W1:Y:S01]  /*0030*/  LDCU.64 UR6, c[0x0][0x358] ;  /* 0x00006b00ff0677ac */ /* 0x000e620008000a00 */
[----:B------:R-:W2:Y:S06]  /*0040*/  LDCU UR8, c[0x0][0x398] ;  /* 0x00007300ff0877ac */ /* 0x000eac0008000800 */
[----:B------:R-:W0:Y:S08]  /*0050*/  LDC R2, c[0x0][0x360] ;  /* 0x0000d800ff027b82 */ /* 0x000e300000000800 */
[----:B------:R-:W3:Y:S01]  /*0060*/  LDC.64 R4, c[0x0][0x390] ;  /* 0x0000e400ff047b82 */ /* 0x000ee20000000a00 */
[----:B0-----:R-:W-:-:S04]  /*0070*/  IMAD R2, R2, UR4, R3 ;  /* 0x0000000402027c24 */ /* 0x001fc8000f8e0203 */
[----:B---3--:R-:W-:-:S05]  /*0080*/  IMAD.WIDE.U32 R4, R2, 0x4, R4 ;  /* 0x0000000402047825 */ /* 0x008fca00078e0004 */
[----:B-1----:R-:W3:Y:S01]  /*0090*/  LDG.E R0, desc[UR6][R4.64] ;  /* 0x0000000604007981 */ /* 0x002ee2000c1e1900 */
[----:B--2---:R-:W0:Y:S01]  /*00a0*/  I2F.U32.RP R3, UR8 ;  /* 0x0000000800037d06 */ /* 0x004e220008209000 */
[----:B------:R-:W-:Y:S01]  /*00b0*/  VIADD R11, R2, 0x1 ;  /* 0x00000001020b7836 */ /* 0x000fe20000000000 */
[----:B------:R-:W-:Y:S01]  /*00c0*/  ISETP.NE.U32.AND P1, PT, RZ, UR8, PT ;  /* 0x00000008ff007c0c */ /* 0x000fe2000bf25070 */
[----:B------:R-:W-:Y:S01]  /*00d0*/  UMOV UR4, 0x9999999a ;  /* 0x9999999a00047882 */ /* 0x000fe20000000000 */
[----:B------:R-:W-:-:S04]  /*00e0*/  UMOV UR5, 0x3ff19999 ;  /* 0x3ff1999900057882 */ /* 0x000fc80000000000 */
[----:B0-----:R-:W0:Y:S02]  /*00f0*/  MUFU.RCP R3, R3 ;  /* 0x0000000300037308 */ /* 0x001e240000001000 */
[----:B0-----:R-:W-:-:S06]  /*0100*/  VIADD R6, R3, 0xffffffe ;  /* 0x0ffffffe03067836 */ /* 0x001fcc0000000000 */
[----:B------:R0:W1:Y:S02]  /*0110*/  F2I.FTZ.U32.TRUNC.NTZ R7, R6 ;  /* 0x0000000600077305 */ /* 0x000064000021f000 */
[----:B0-----:R-:W-:Y:S02]  /*0120*/  HFMA2 R6, -RZ, RZ, 0, 0 ;  /* 0x00000000ff067431 */ /* 0x001fe400000001ff */
[----:B-1----:R-:W-:-:S04]  /*0130*/  IMAD.MOV R9, RZ, RZ, -R7 ;  /* 0x000000ffff097224 */ /* 0x002fc800078e0a07 */
[----:B------:R-:W-:-:S04]  /*0140*/  IMAD R9, R9, UR8, RZ ;  /* 0x0000000809097c24 */ /* 0x000fc8000f8e02ff */
[----:B------:R-:W-:-:S06]  /*0150*/  IMAD.HI.U32 R8, R7, R9, R6 ;  /* 0x0000000907087227 */ /* 0x000fcc00078e0006 */
[----:B------:R-:W-:-:S04]  /*0160*/  IMAD.HI.U32 R8, R8, R11, RZ ;  /* 0x0000000b08087227 */ /* 0x000fc800078e00ff */
[----:B------:R-:W-:-:S04]  /*0170*/  IMAD.MOV R8, RZ, RZ, -R8 ;  /* 0x000000ffff087224 */ /* 0x000fc800078e0a08 */
[----:B------:R-:W-:-:S05]  /*0180*/  IMAD R8, R8, UR8, R11 ;  /* 0x0000000808087c24 */ /* 0x000fca000f8e020b */
[----:B------:R-:W-:-:S13]  /*0190*/  ISETP.GE.U32.AND P0, PT, R8, UR8, PT ;  /* 0x0000000808007c0c */ /* 0x000fda000bf06070 */
[----:B------:R-:W-:-:S04]  /*01a0*/  @P0 IADD3 R8, PT, PT, R8, -UR8, RZ ;  /* 0x8000000808080c10 */ /* 0x000fc8000fffe0ff */
[----:B------:R-:W-:-:S13]  /*01b0*/  ISETP.GE.U32.AND P0, PT, R8, UR8, PT ;  /* 0x0000000808007c0c */ /* 0x000fda000bf06070 */
[----:B------:R-:W-:Y:S01]  /*01c0*/  @P0 VIADD R8, R8, -UR8 ;  /* 0x8000000808080c36 */ /* 0x000fe20008000000 */
[----:B------:R-:W-:-:S04]  /*01d0*/  @!P1 LOP3.LUT R8, RZ, UR8, RZ, 0x33, !PT ;  /* 0x00000008ff089c12 */ /* 0x000fc8000f8e33ff */
[----:B------:R-:W-:-:S04]  /*01e0*/  ISETP.NE.AND P0, PT, R8, RZ, PT ;  /* 0x000000ff0800720c */ /* 0x000fc80003f05270 */
[----:B------:R-:W-:Y:S01]  /*01f0*/  ISETP.LE.U32.OR P0, PT, R2, UR8, !P0 ;  /* 0x0000000802007c0c */ /* 0x000fe2000c703470 */
[----:B---3--:R-:W0:Y:S02]  /*0200*/  F2F.F64.F32 R6, R0 ;  /* 0x0000000000067310 */ /* 0x008e240000201800 */
[----:B0-----:R-:W-:-:S06]  /*0210*/  DMUL R6, R6, UR4 ;  /* 0x0000000406067c28 */ /* 0x001fcc0008000000 */
[----:B------:R-:W0:Y:S02]  /*0220*/  F2F.F32.F64 R3, R6 ;  /* 0x0000000600037310 */ /* 0x000e240000301000 */
[----:B0-----:R0:W-:Y:S02]  /*0230*/  STG.E desc[UR6][R4.64], R3 ;  /* 0x0000000304007986 */ /* 0x0011e4000c101906 */
[----:B------:R-:W-:Y:S05]  /*0240*/  @P0 EXIT ;  /* 0x000000000000094d */ /* 0x000fea0003800000 */
[----:B------:R-:W1:Y:S02]  /*0250*/  LDCU UR4, c[0x0][0x39c] ;  /* 0x00007380ff0477ac */ /* 0x000e640008000800 */
[----:B-1----:R-:W-:-:S04]  /*0260*/  UIADD3 UR4, UPT, UPT, UR4, -0x1, URZ ;  /* 0xffffffff04047890 */ /* 0x002fc8000fffe0ff */
[----:B------:R-:W-:-:S06]  /*0270*/  UIMAD UR4, UR4, UR8, URZ ;  /* 0x00000008040472a4 */ /* 0x000fcc000f8e02ff */
[----:B------:R-:W-:-:S13]  /*0280*/  ISETP.GE.U32.AND P0, PT, R2, UR4, PT ;  /* 0x0000000402007c0c */ /* 0x000fda000bf06070 */
[----:B------:R-:W-:Y:S05]  /*0290*/  @P0 EXIT ;  /* 0x000000000000094d */ /* 0x000fea0003800000 */
[----:B------:R-:W0:Y:S01]  /*02a0*/  LDC.64 R8, c[0x0][0x388] ;  /* 0x0000e200ff087b82 */ /* 0x000e220000000a00 */
[C---:B------:R-:W-:Y:S02]  /*02b0*/  VIADD R13, R2.reuse, 0xffffffff ;  /* 0xffffffff020d7836 */ /* 0x040fe40000000000 */
[----:B0-----:R-:W-:-:S04]  /*02c0*/  IMAD.WIDE.U32 R4, R2, 0x4, R8 ;  /* 0x0000000402047825 */ /* 0x001fc800078e0008 */
[--C-:B------:R-:W-:Y:S02]  /*02d0*/  IMAD.WIDE.U32 R6, R11, 0x4, R8.reuse ;  /* 0x000000040b067825 */ /* 0x100fe400078e0008 */
[----:B------:R-:W2:Y:S02]  /*02e0*/  LDG.E R4, desc[UR6][R4.64] ;  /* 0x0000000604047981 */ /* 0x000ea4000c1e1900 */
[----:B------:R-:W-:Y:S02]  /*02f0*/  IMAD.WIDE.U32 R8, R13, 0x4, R8 ;  /* 0x000000040d087825 */ /* 0x000fe400078e0008 */
[----:B------:R-:W3:Y:S04]  /*0300*/  LDG.E R6, desc[UR6][R6.64] ;  /* 0x0000000606067981 */ /* 0x000ee8000c1e1900 */
[----:B------:R-:W4:Y:S01]  /*0310*/  LDG.E R9, desc[UR6][R8.64] ;  /* 0x0000000608097981 */ /* 0x000f22000c1e1900 */
[----:B------:R-:W-:Y:S01]  /*0320*/  MOV R13, 0x41200000 ;  /* 0x41200000000d7802 */ /* 0x000fe20000000f00 */
[----:B------:R-:W-:Y:S01]  /*0330*/  IMAD.MOV.U32 R10, RZ, RZ, 0x3dcccccd ;  /* 0x3dcccccdff0a7424 */ /* 0x000fe200078e00ff */
[----:B------:R-:W-:Y:S03]  /*0340*/  BSSY.RECONVERGENT B1, `(.L_x_0) ;  /* 0x000000e000017945 */ /* 0x000fe60003800200 */
[----:B------:R-:W-:Y:S01]  /*0350*/  FFMA R10, R13, -R10, 1 ;  /* 0x3f8000000d0a7423 */ /* 0x000fe2000000080a */
[----:B--2---:R-:W-:-:S04]  /*0360*/  FADD R11, R4, R4 ;  /* 0x00000004040b7221 */ /* 0x004fc80000000000 */
[----:B---3--:R-:W-:Y:S01]  /*0370*/  FADD R0, R6, -R11 ;  /* 0x8000000b06007221 */ /* 0x008fe20000000000 */
[----:B------:R-:W-:-:S03]  /*0380*/  FFMA R11, R10, R13, 10 ;  /* 0x412000000a0b7423 */ /* 0x000fc6000000000d */
[----:B----4-:R-:W-:-:S04]  /*0390*/  FADD R0, R0, R9 ;  /* 0x0000000900007221 */ /* 0x010fc80000000000 */
[----:B------:R-:W0:Y:S01]  /*03a0*/  FCHK P0, R0, 0.10000000149011611938 ;  /* 0x3dcccccd00007902 */ /* 0x000e220000000000 */
[----:B------:R-:W-:-:S04]  /*03b0*/  FFMA R5, R0, R11, RZ ;  /* 0x0000000b00057223 */ /* 0x000fc800000000ff */
[----:B------:R-:W-:-:S04]  /*03c0*/  FFMA R6, R5, -0.10000000149011611938, R0 ;  /* 0xbdcccccd05067823 */ /* 0x000fc80000000000 */
[----:B------:R-:W-:Y:S01]  /*03d0*/  FFMA R5, R11, R6, R5 ;  /* 0x000000060b057223 */ /* 0x000fe20000000005 */
[----:B0-----:R-:W-:Y:S06]  /*03e0*/  @!P0 BRA `(.L_x_1) ;  /* 0x00000000000c8947 */ /* 0x001fec0003800000 */
[----:B------:R-:W-:-:S07]  /*03f0*/  MOV R6, 0x410 ;  /* 0x0000041000067802 */ /* 0x000fce0000000f00 */
[----:B------:R-:W-:Y:S05]  /*0400*/  CALL.REL.NOINC `($__internal_0_$__cuda_sm3x_div_rn_noftz_f32_slowpath) ;  /* 0x0000000000287944 */ /* 0x000fea0003c00000 */
[----:B------:R-:W-:-:S07]  /*0410*/  IMAD.MOV.U32 R5, RZ, RZ, R0 ;  /* 0x000000ffff057224 */ /* 0x000fce00078e0000 */
.L_x_1:
[----:B------:R-:W-:Y:S05]  /*0420*/  BSYNC.RECONVERGENT B1 ;  /* 0x0000000000017941 */ /* 0x000fea0003800200 */
.L_x_0:
[----:B------:R-:W0:Y:S01]  /*0430*/  LDC.64 R6, c[0x0][0x380] ;  /* 0x0000e000ff067b82 */ /* 0x000e220000000a00 */
[----:B------:R-:W-:-:S04]  /*0440*/  FADD R0, R5, R5 ;  /* 0x0000000505007221 */ /* 0x000fc80000000000 */
[----:B------:R-:W-:-:S04]  /*0450*/  FADD R3, R3, R0 ;  /* 0x0000000003037221 */ /* 0x000fc80000000000 */
[----:B------:R-:W-:-:S04]  /*0460*/  FADD R4, R4, R3 ;  /* 0x0000000304047221 */ /* 0x000fc80000000000 */
[----:B------:R-:W-:Y:S01]  /*0470*/  FMUL R5, R4, 0.0099999997764825820923 ;  /* 0x3c23d70a04057820 */ /* 0x000fe20000400000 */
[----:B0-----:R-:W-:-:S05]  /*0480*/  IMAD.WIDE.U32 R2, R2, 0x4, R6 ;  /* 0x0000000402027825 */ /* 0x001fca00078e0006 */
[----:B------:R-:W-:Y:S01]  /*0490*/  STG.E desc[UR6][R2.64], R5 ;  /* 0x0000000502007986 */ /* 0x000fe2000c101906 */
[----:B------:R-:W-:Y:S05]  /*04a0*/  EXIT ;  /* 0x000000000000794d */ /* 0x000fea0003800000 */
        .weak           $__internal_0_$__cuda_sm3x_div_rn_noftz_f32_slowpath
        .type           $__internal_0_$__cuda_sm3x_div_rn_noftz_f32_slowpath,@function
        .size           $__internal_0_$__cuda_sm3x_div_rn_noftz_f32_slowpath,(.L_x_15 - $__internal_0_$__cuda_sm3x_div_rn_noftz_f32_slowpath)
$__internal_0_$__cuda_sm3x_div_rn_noftz_f32_slowpath:
[--C-:B------:R-:W-:Y:S01]  /*04b0*/  SHF.R.U32.HI R5, RZ, 0x17, R0.reuse ;  /* 0x00000017ff057819 */ /* 0x100fe20000011600 */
[----:B------:R-:W-:Y:S04]  /*04c0*/  BSSY.RECONVERGENT B0, `(.L_x_2) ;  /* 0x000005c000007945 */ /* 0x000fe80003800200 */
[----:B------:R-:W-:Y:S01]  /*04d0*/  BSSY.RELIABLE B2, `(.L_x_3) ;  /* 0x000001a000027945 */ /* 0x000fe20003800100 */
[----:B------:R-:W-:Y:S01]  /*04e0*/  IMAD.MOV.U32 R7, RZ, RZ, R0 ;  /* 0x000000ffff077224 */ /* 0x000fe200078e0000 */
[----:B------:R-:W-:-:S04]  /*04f0*/  LOP3.LUT R5, R5, 0xff, RZ, 0xc0, !PT ;  /* 0x000000ff05057812 */ /* 0x000fc800078ec0ff */
[----:B------:R-:W-:-:S04]  /*0500*/  IADD3 R9, PT, PT, R5, -0x1, RZ ;  /* 0xffffffff05097810 */ /* 0x000fc80007ffe0ff */
[----:B------:R-:W-:-:S13]  /*0510*/  ISETP.GT.U32.OR P0, PT, R9, 0xfd, !PT ;  /* 0x000000fd0900780c */ /* 0x000fda0007f04470 */
[----:B------:R-:W-:Y:S01]  /*0520*/  @!P0 IMAD.MOV.U32 R8, RZ, RZ, RZ ;  /* 0x000000ffff088224 */ /* 0x000fe200078e00ff */
[----:B------:R-:W-:Y:S06]  /*0530*/  @!P0 BRA `(.L_x_4) ;  /* 0x00000000004c8947 */ /* 0x000fec0003800000 */
[----:B------:R-:W-:-:S13]  /*0540*/  FSETP.GTU.FTZ.AND P0, PT, |R0|, +INF , PT ;  /* 0x7f8000000000780b */ /* 0x000fda0003f1c200 */
[----:B------:R-:W-:Y:S05]  /*0550*/  @P0 BREAK.RELIABLE B2 ;  /* 0x0000000000020942 */ /* 0x000fea0003800100 */
[----:B------:R-:W-:Y:S05]  /*0560*/  @P0 BRA `(.L_x_5) ;  /* 0x0000000400400947 */ /* 0x000fea0003800000 */
[----:B------:R-:W-:-:S05]  /*0570*/  HFMA2 R8, -RZ, RZ, 1.44921875, -19.203125 ;  /* 0x3dcccccdff087431 */ /* 0x000fca00000001ff */
[----:B------:R-:W-:-:S13]  /*0580*/  LOP3.LUT P0, RZ, R8, 0x7fffffff, R7, 0xc8, !PT ;  /* 0x7fffffff08ff7812 */ /* 0x000fda000780c807 */
[----:B------:R-:W-:Y:S05]  /*0590*/  @!P0 BREAK.RELIABLE B2 ;  /* 0x0000000000028942 */ /* 0x000fea0003800100 */
[----:B------:R-:W-:Y:S05]  /*05a0*/  @!P0 BRA `(.L_x_6) ;  /* 0x0000000400288947 */ /* 0x000fea0003800000 */
[----:B------:R-:W-:-:S13]  /*05b0*/  LOP3.LUT P0, RZ, R7, 0x7fffffff, RZ, 0xc0, !PT ;  /* 0x7fffffff07ff7812 */ /* 0x000fda000780c0ff */
[----:B------:R-:W-:Y:S05]  /*05c0*/  @!P0 BREAK.RELIABLE B2 ;  /* 0x0000000000028942 */ /* 0x000fea0003800100 */
[----:B------:R-:W-:Y:S05]  /*05d0*/  @!P0 BRA `(.L_x_7) ;  /* 0x0000000400148947 */ /* 0x000fea0003800000 */
[----:B------:R-:W-:Y:S02]  /*05e0*/  FSETP.NEU.FTZ.AND P0, PT, |R0|, +INF , PT ;  /* 0x7f8000000000780b */ /* 0x000fe40003f1d200 */
[----:B------:R-:W-:-:S04]  /*05f0*/  LOP3.LUT P1, RZ, R8, 0x7fffffff, RZ, 0xc0, !PT ;  /* 0x7fffffff08ff7812 */ /* 0x000fc8000782c0ff */
[----:B------:R-:W-:-:S13]  /*0600*/  PLOP3.LUT P0, PT, P0, P1, PT, 0x2f, 0xf2 ;  /* 0x0000000000f2781c */ /* 0x000fda0000702577 */
[----:B------:R-:W-:Y:S05]  /*0610*/  @P0 BREAK.RELIABLE B2 ;  /* 0x0000000000020942 */ /* 0x000fea0003800100 */
[----:B------:R-:W-:Y:S05]  /*0620*/  @P0 BRA `(.L_x_8) ;  /* 0x0000000000f40947 */ /* 0x000fea0003800000 */
[----:B------:R-:W-:-:S13]  /*0630*/  ISETP.GE.AND P0, PT, R9, RZ, PT ;  /* 0x000000ff0900720c */ /* 0x000fda0003f06270 */
[----:B------:R-:W-:Y:S02]  /*0640*/  @P0 IMAD.MOV.U32 R8, RZ, RZ, RZ ;  /* 0x000000ffff080224 */ /* 0x000fe400078e00ff */
[----:B------:R-:W-:Y:S01]  /*0650*/  @!P0 FFMA R7, R0, 1.84467440737095516160e+19, RZ ;  /* 0x5f80000000078823 */ /* 0x000fe200000000ff */
[----:B------:R-:W-:-:S07]  /*0660*/  @!P0 IMAD.MOV.U32 R8, RZ, RZ, -0x40 ;  /* 0xffffffc0ff088424 */ /* 0x000fce00078e00ff */
.L_x_4:
[----:B------:R-:W-:Y:S05]  /*0670*/  BSYNC.RELIABLE B2 ;  /* 0x0000000000027941 */ /* 0x000fea0003800100 */
.L_x_3:
[----:B------:R-:W-:Y:S01]  /*0680*/  UMOV UR4, 0x3dcccccd ;  /* 0x3dcccccd00047882 */ /* 0x000fe20000000000 */
[----:B------:R-:W-:Y:S01]  /*0690*/  IADD3 R5, PT, PT, R5, -0x7f, RZ ;  /* 0xffffff8105057810 */ /* 0x000fe20007ffe0ff */
[----:B------:R-:W-:Y:S01]  /*06a0*/  UIADD3 UR4, UPT, UPT, UR4, 0x2000000, URZ ;  /* 0x0200000004047890 */ /* 0x000fe2000fffe0ff */
[----:B------:R-:W-:Y:S02]  /*06b0*/  BSSY.RECONVERGENT B2, `(.L_x_9) ;  /* 0x0000033000027945 */ /* 0x000fe40003800200 */
[----:B------:R-:W-:Y:S01]  /*06c0*/  IADD3 R8, PT, PT, R8, 0x4, R5 ;  /* 0x0000000408087810 */ /* 0x000fe20007ffe005 */
[----:B------:R-:W-:Y:S02]  /*06d0*/  IMAD R0, R5, -0x800000, R7 ;  /* 0xff80000005007824 */ /* 0x000fe400078e0207 */
[----:B------:R-:W-:-:S03]  /*06e0*/  FADD.FTZ R11, -RZ, -UR4 ;  /* 0x80000004ff0b7e21 */ /* 0x000fc60008010100 */
[----:B------:R-:W0:Y:S02]  /*06f0*/  MUFU.RCP R9, UR4 ;  /* 0x0000000400097d08 */ /* 0x000e240008001000 */
[----:B0-----:R-:W-:-:S04]  /*0700*/  FFMA R10, R9, R11, 1 ;  /* 0x3f800000090a7423 */ /* 0x001fc8000000000b */
[----:B------:R-:W-:-:S04]  /*0710*/  FFMA R9, R9, R10, R9 ;  /* 0x0000000a09097223 */ /* 0x000fc80000000009 */
[----:B------:R-:W-:-:S04]  /*0720*/  FFMA R10, R0, R9, RZ ;  /* 0x00000009000a7223 */ /* 0x000fc800000000ff */
[----:B------:R-:W-:-:S04]  /*0730*/  FFMA R7, R11, R10, R0 ;  /* 0x0000000a0b077223 */ /* 0x000fc80000000000 */
[----:B------:R-:W-:-:S04]  /*0740*/  FFMA R10, R9, R7, R10 ;  /* 0x00000007090a7223 */ /* 0x000fc8000000000a */
[----:B------:R-:W-:-:S04]  /*0750*/  FFMA R11, R11, R10, R0 ;  /* 0x0000000a0b0b7223 */ /* 0x000fc80000000000 */
[----:B------:R-:W-:-:S05]  /*0760*/  FFMA R0, R9, R11, R10 ;  /* 0x0000000b09007223 */ /* 0x000fca000000000a */
[----:B------:R-:W-:-:S04]  /*0770*/  SHF.R.U32.HI R7, RZ, 0x17, R0 ;  /* 0x00000017ff077819 */ /* 0x000fc80000011600 */
[----:B------:R-:W-:-:S05]  /*0780*/  LOP3.LUT R7, R7, 0xff, RZ, 0xc0, !PT ;  /* 0x000000ff07077812 */ /* 0x000fca00078ec0ff */
[----:B------:R-:W-:-:S04]  /*0790*/  IMAD.IADD R12, R7, 0x1, R8 ;  /* 0x00000001070c7824 */ /* 0x000fc800078e0208 */
[----:B------:R-:W-:-:S05]  /*07a0*/  VIADD R5, R12, 0xffffffff ;  /* 0xffffffff0c057836 */ /* 0x000fca0000000000 */
[----:B------:R-:W-:-:S13]  /*07b0*/  ISETP.GE.U32.AND P0, PT, R5, 0xfe, PT ;  /* 0x000000fe0500780c */ /* 0x000fda0003f06070 */
[----:B------:R-:W-:Y:S05]  /*07c0*/  @!P0 BRA `(.L_x_10) ;  /* 0x0000000000808947 */ /* 0x000fea0003800000 */
[----:B------:R-:W-:-:S13]  /*07d0*/  ISETP.GT.AND P0, PT, R12, 0xfe, PT ;  /* 0x000000fe0c00780c */ /* 0x000fda0003f04270 */
[----:B------:R-:W-:Y:S05]  /*07e0*/  @P0 BRA `(.L_x_11) ;  /* 0x00000000006c0947 */ /* 0x000fea0003800000 */
[----:B------:R-:W-:-:S13]  /*07f0*/  ISETP.GE.AND P0, PT, R12, 0x1, PT ;  /* 0x000000010c00780c */ /* 0x000fda0003f06270 */
[----:B------:R-:W-:Y:S05]  /*0800*/  @P0 BRA `(.L_x_12) ;  /* 0x0000000000740947 */ /* 0x000fea0003800000 */
[----:B------:R-:W-:Y:S02]  /*0810*/  ISETP.GE.AND P0, PT, R12, -0x18, PT ;  /* 0xffffffe80c00780c */ /* 0x000fe40003f06270 */
[----:B------:R-:W-:-:S11]  /*0820*/  LOP3.LUT R0, R0, 0x80000000, RZ, 0xc0, !PT ;  /* 0x8000000000007812 */ /* 0x000fd600078ec0ff */
[----:B------:R-:W-:Y:S05]  /*0830*/  @!P0 BRA `(.L_x_12) ;  /* 0x0000000000688947 */ /* 0x000fea0003800000 */
[CCC-:B------:R-:W-:Y:S01]  /*0840*/  FFMA.RZ R5, R9.reuse, R11.reuse, R10.reuse ;  /* 0x0000000b09057223 */ /* 0x1c0fe2000000c00a */
[-CC-:B------:R-:W-:Y:S01]  /*0850*/  FFMA.RM R8, R9, R11.reuse, R10.reuse ;  /* 0x0000000b09087223 */ /* 0x180fe2000000400a */
[C---:B------:R-:W-:Y:S02]  /*0860*/  ISETP.NE.AND P2, PT, R12.reuse, RZ, PT ;  /* 0x000000ff0c00720c */ /* 0x040fe40003f45270 */
[C---:B------:R-:W-:Y:S02]  /*0870*/  ISETP.NE.AND P1, PT, R12.reuse, RZ, PT ;  /* 0x000000ff0c00720c */ /* 0x040fe40003f25270 */
[----:B------:R-:W-:Y:S01]  /*0880*/  LOP3.LUT R7, R5, 0x7fffff, RZ, 0xc0, !PT ;  /* 0x007fffff05077812 */ /* 0x000fe200078ec0ff */
[----:B------:R-:W-:Y:S01]  /*0890*/  FFMA.RP R5, R9, R11, R10 ;  /* 0x0000000b09057223 */ /* 0x000fe2000000800a */
[----:B------:R-:W-:Y:S01]  /*08a0*/  IADD3 R10, PT, PT, R12, 0x20, RZ ;  /* 0x000000200c0a7810 */ /* 0x000fe20007ffe0ff */
[----:B------:R-:W-:Y:S01]  /*08b0*/  IMAD.MOV R9, RZ, RZ, -R12 ;  /* 0x000000ffff097224 */ /* 0x000fe200078e0a0c */
[----:B------:R-:W-:-:S02]  /*08c0*/  LOP3.LUT R7, R7, 0x800000, RZ, 0xfc, !PT ;  /* 0x0080000007077812 */ /* 0x000fc400078efcff */
[----:B------:R-:W-:Y:S02]  /*08d0*/  FSETP.NEU.FTZ.AND P0, PT, R5, R8, PT ;  /* 0x000000080500720b */ /* 0x000fe40003f1d000 */
[----:B------:R-:W-:Y:S02]  /*08e0*/  SHF.L.U32 R10, R7, R10, RZ ;  /* 0x0000000a070a7219 */ /* 0x000fe400000006ff */
[----:B------:R-:W-:Y:S02]  /*08f0*/  SEL R8, R9, RZ, P2 ;  /* 0x000000ff09087207 */ /* 0x000fe40001000000 */
[----:B------:R-:W-:Y:S02]  /*0900*/  ISETP.NE.AND P1, PT, R10, RZ, P1 ;  /* 0x000000ff0a00720c */ /* 0x000fe40000f25270 */
[----:B------:R-:W-:Y:S02]  /*0910*/  SHF.R.U32.HI R8, RZ, R8, R7 ;  /* 0x00000008ff087219 */ /* 0x000fe40000011607 */
[----:B------:R-:W-:-:S02]  /*0920*/  PLOP3.LUT P0, PT, P0, P1, PT, 0xf8, 0x8f ;  /* 0x00000000008f781c */ /* 0x000fc40000703f70 */
[----:B------:R-:W-:Y:S02]  /*0930*/  SHF.R.U32.HI R10, RZ, 0x1, R8 ;  /* 0x00000001ff0a7819 */ /* 0x000fe40000011608 */
[----:B------:R-:W-:-:S04]  /*0940*/  SEL R5, RZ, 0x1, !P0 ;  /* 0x00000001ff057807 */ /* 0x000fc80004000000 */
[----:B------:R-:W-:-:S04]  /*0950*/  LOP3.LUT R5, R5, 0x1, R10, 0xf8, !PT ;  /* 0x0000000105057812 */ /* 0x000fc800078ef80a */
[----:B------:R-:W-:-:S04]  /*0960*/  LOP3.LUT R5, R5, R8, RZ, 0xc0, !PT ;  /* 0x0000000805057212 */ /* 0x000fc800078ec0ff */
[----:B------:R-:W-:-:S04]  /*0970*/  IADD3 R5, PT, PT, R10, R5, RZ ;  /* 0x000000050a057210 */ /* 0x000fc80007ffe0ff */
[----:B------:R-:W-:Y:S01]  /*0980*/  LOP3.LUT R0, R5, R0, RZ, 0xfc, !PT ;  /* 0x0000000005007212 */ /* 0x000fe200078efcff */
[----:B------:R-:W-:Y:S06]  /*0990*/  BRA `(.L_x_12) ;  /* 0x0000000000107947 */ /* 0x000fec0003800000 */
.L_x_11:
[----:B------:R-:W-:-:S04]  /*09a0*/  LOP3.LUT R0, R0, 0x80000000, RZ, 0xc0, !PT ;  /* 0x8000000000007812 */ /* 0x000fc800078ec0ff */
[----:B------:R-:W-:Y:S01]  /*09b0*/  LOP3.LUT R0, R0, 0x7f800000, RZ, 0xfc, !PT ;  /* 0x7f80000000007812 */ /* 0x000fe200078efcff */
[----:B------:R-:W-:Y:S06]  /*09c0*/  BRA `(.L_x_12) ;  /* 0x0000000000047947 */ /* 0x000fec0003800000 */
.L_x_10:
[----:B------:R-:W-:-:S07]  /*09d0*/  IMAD R0, R8, 0x800000, R0 ;  /* 0x0080000008007824 */ /* 0x000fce00078e0200 */
.L_x_12:
[----:B------:R-:W-:Y:S05]  /*09e0*/  BSYNC.RECONVERGENT B2 ;  /* 0x0000000000027941 */ /* 0x000fea0003800200 */
.L_x_9:
[----:B------:R-:W-:Y:S05]  /*09f0*/  BRA `(.L_x_13) ;  /* 0x0000000000207947 */ /* 0x000fea0003800000 */
.L_x_8:
[----:B------:R-:W-:-:S04]  /*0a00*/  LOP3.LUT R0, R8, 0x80000000, R7, 0x48, !PT ;  /* 0x8000000008007812 */ /* 0x000fc800078e4807 */
[----:B------:R-:W-:Y:S01]  /*0a10*/  LOP3.LUT R0, R0, 0x7f800000, RZ, 0xfc, !PT ;  /* 0x7f80000000007812 */ /* 0x000fe200078efcff */
[----:B------:R-:W-:Y:S06]  /*0a20*/  BRA `(.L_x_13) ;  /* 0x0000000000147947 */ /* 0x000fec0003800000 */
.L_x_7:
[----:B------:R-:W-:Y:S01]  /*0a30*/  LOP3.LUT R0, R8, 0x80000000, R7, 0x48, !PT ;  /* 0x8000000008007812 */ /* 0x000fe200078e4807 */
[----:B------:R-:W-:Y:S06]  /*0a40*/  BRA `(.L_x_13) ;  /* 0x00000000000c7947 */ /* 0x000fec0003800000 */
.L_x_6:
[----:B------:R-:W0:Y:S01]  /*0a50*/  MUFU.RSQ R0, -QNAN ;  /* 0xffc0000000007908 */ /* 0x000e220000001400 */
[----:B------:R-:W-:Y:S05]  /*0a60*/  BRA `(.L_x_13) ;  /* 0x0000000000047947 */ /* 0x000fea0003800000 */
.L_x_5:
[----:B------:R-:W-:-:S07]  /*0a70*/  FADD.FTZ R0, R0, 0.10000000149011611938 ;  /* 0x3dcccccd00007421 */ /* 0x000fce0000010000 */
.L_x_13:
[----:B------:R-:W-:Y:S05]  /*0a80*/  BSYNC.RECONVERGENT B0 ;  /* 0x0000000000007941 */ /* 0x000fea0003800200 */
.L_x_2:
[----:B------:R-:W-:-:S04]  /*0a90*/  HFMA2 R7, -RZ, RZ, 0, 0 ;  /* 0x00000000ff077431 */ /* 0x000fc800000001ff */
[----:B0-----:R-:W-:Y:S05]  /*0aa0*/  RET.REL.NODEC R6 `(_Z16reciprocalKernelPfS_S_jj) ;  /* 0xfffffff406547950 */ /* 0x001fea0003c3ffff */
.L_x_14:
[----:B------:R-:W-:-:S00]  /*0ab0*/  BRA `(.L_x_14) ;  /* 0xfffffffc00fc7947 */ /* 0x000fc0000383ffff */
[----:B------:R-:W-:-:S00]  /*0ac0*/  NOP ;  /* 0x0000000000007918 */ /* 0x000fc00000000000 */
        /* <DEDUP_REMOVED lines=11> */
.L_x_15:


//--------------------- .nv.shared.reserved.0     --------------------------
	.section	.nv.shared.reserved.0,"aw",@nobits
	.weak		__nv_reservedSMEM_offset_0_alias
	.size		__nv_reservedSMEM_offset_0_alias, 0, 64
	.other		__nv_reservedSMEM_offset_0_alias,@"STO_CUDA_RESERVED_SHARED STV_DEFAULT"
__nv_reservedSMEM_offset_0_alias:
	.zero		0
	.zero		64


//--------------------- .nv.constant0._Z16reciprocalKernelPfS_S_jj --------------------------
	.section	.nv.constant0._Z16reciprocalKernelPfS_S_jj,"a",@progbits
	.sectionflags	@""
	.align	4
.nv.constant0._Z16reciprocalKernelPfS_S_jj:
	.zero		928


//--------------------- SYMBOLS --------------------------

	.type		.nv.reservedSmem.offset0,@object
	.size		.nv.reservedSmem.offset0,0x4
